//
// Generated by NVIDIA NVVM Compiler
//
// Compiler Build ID: CL-36424714
// Cuda compilation tools, release 13.0, V13.0.88
// Based on NVVM 20.0.0
//

.version 9.0
.target sm_100
.address_size 64

	// .globl	_Z6kernelPh
// _ZZ6kernelPhE4temp has been demoted
.global .align 4 .b8 __cudart_i2opi_f[24] = {65, 144, 67, 60, 153, 149, 98, 219, 192, 221, 52, 245, 209, 87, 39, 252, 41, 21, 68, 78, 110, 131, 249, 162};

.visible .entry _Z6kernelPh(
	.param .u64 .ptr .align 1 _Z6kernelPh_param_0
)
{
	.local .align 4 .b8 	__local_depot0[28];
	.reg .b64 	%SP;
	.reg .b64 	%SPL;
	.reg .pred 	%p<17>;
	.reg .b16 	%rs<3>;
	.reg .b32 	%r<99>;
	.reg .b32 	%f<65>;
	.reg .b64 	%rd<43>;
	.reg .b64 	%fd<11>;
	// demoted variable
	.shared .align 4 .b8 _ZZ6kernelPhE4temp[1024];
	mov.u64 	%SPL, __local_depot0;
	ld.param.u64 	%rd16, [_Z6kernelPh_param_0];
	add.u64 	%rd1, %SPL, 0;
	mov.u32 	%r1, %tid.x;
	mov.u32 	%r33, %ctaid.x;
	mov.u32 	%r34, %ntid.x;
	mad.lo.s32 	%r35, %r33, %r34, %r1;
	mov.u32 	%r2, %tid.y;
	mov.u32 	%r36, %ctaid.y;
	mov.u32 	%r37, %ntid.y;
	mad.lo.s32 	%r3, %r36, %r37, %r2;
	mov.u32 	%r38, %nctaid.x;
	mul.lo.s32 	%r39, %r38, %r34;
	mad.lo.s32 	%r4, %r39, %r3, %r35;
	cvt.rn.f32.s32 	%f14, %r35;
	add.f32 	%f15, %f14, %f14;
	cvt.f64.f32 	%fd1, %f15;
	mul.f64 	%fd2, %fd1, 0d400921FB54442D18;
	mul.f64 	%fd3, %fd2, 0d3F80000000000000;
	cvt.rn.f32.f64 	%f1, %fd3;
	mul.f32 	%f16, %f1, 0f3F22F983;
	cvt.rni.s32.f32 	%r94, %f16;
	cvt.rn.f32.s32 	%f17, %r94;
	fma.rn.f32 	%f18, %f17, 0fBFC90FDA, %f1;
	fma.rn.f32 	%f19, %f17, 0fB3A22168, %f18;
	fma.rn.f32 	%f63, %f17, 0fA7C234C5, %f19;
	abs.f32 	%f3, %f1;
	setp.ltu.f32 	%p1, %f3, 0f47CE4780;
	@%p1 bra 	$L__BB0_8;
	setp.neu.f32 	%p2, %f3, 0f7F800000;
	@%p2 bra 	$L__BB0_3;
	mov.f32 	%f22, 0f00000000;
	mul.rn.f32 	%f63, %f1, %f22;
	mov.b32 	%r94, 0;
	bra.uni 	$L__BB0_8;
$L__BB0_3:
	mov.b32 	%r6, %f1;
	shl.b32 	%r41, %r6, 8;
	or.b32  	%r7, %r41, -2147483648;
	mov.b64 	%rd39, 0;
	mov.b32 	%r91, 0;
	mov.u64 	%rd37, __cudart_i2opi_f;
	mov.u64 	%rd38, %rd1;
$L__BB0_4:
	.pragma "nounroll";
	ld.global.nc.u32 	%r42, [%rd37];
	mad.wide.u32 	%rd20, %r42, %r7, %rd39;
	shr.u64 	%rd39, %rd20, 32;
	st.local.u32 	[%rd38], %rd20;
	add.s32 	%r91, %r91, 1;
	add.s64 	%rd38, %rd38, 4;
	add.s64 	%rd37, %rd37, 4;
	setp.ne.s32 	%p3, %r91, 6;
	@%p3 bra 	$L__BB0_4;
	shr.u32 	%r43, %r6, 23;
	st.local.u32 	[%rd1+24], %rd39;
	and.b32  	%r10, %r43, 31;
	and.b32  	%r44, %r43, 224;
	add.s32 	%r45, %r44, -128;
	shr.u32 	%r46, %r45, 5;
	mul.wide.u32 	%rd21, %r46, 4;
	sub.s64 	%rd8, %rd1, %rd21;
	ld.local.u32 	%r92, [%rd8+24];
	ld.local.u32 	%r93, [%rd8+20];
	setp.eq.s32 	%p4, %r10, 0;
	@%p4 bra 	$L__BB0_7;
	shf.l.wrap.b32 	%r92, %r93, %r92, %r10;
	ld.local.u32 	%r47, [%rd8+16];
	shf.l.wrap.b32 	%r93, %r47, %r93, %r10;
$L__BB0_7:
	shr.u32 	%r48, %r92, 30;
	shf.l.wrap.b32 	%r49, %r93, %r92, 2;
	shl.b32 	%r50, %r93, 2;
	shr.u32 	%r51, %r49, 31;
	add.s32 	%r52, %r51, %r48;
	neg.s32 	%r53, %r52;
	setp.lt.s32 	%p5, %r6, 0;
	selp.b32 	%r94, %r53, %r52, %p5;
	xor.b32  	%r54, %r49, %r6;
	shr.s32 	%r55, %r49, 31;
	xor.b32  	%r56, %r55, %r49;
	xor.b32  	%r57, %r55, %r50;
	cvt.u64.u32 	%rd22, %r56;
	shl.b64 	%rd23, %rd22, 32;
	cvt.u64.u32 	%rd24, %r57;
	or.b64  	%rd25, %rd23, %rd24;
	cvt.rn.f64.s64 	%fd4, %rd25;
	mul.f64 	%fd5, %fd4, 0d3BF921FB54442D19;
	cvt.rn.f32.f64 	%f20, %fd5;
	neg.f32 	%f21, %f20;
	setp.lt.s32 	%p6, %r54, 0;
	selp.f32 	%f63, %f21, %f20, %p6;
$L__BB0_8:
	mul.rn.f32 	%f23, %f63, %f63;
	and.b32  	%r59, %r94, 1;
	setp.eq.b32 	%p7, %r59, 1;
	selp.f32 	%f24, 0f3F800000, %f63, %p7;
	fma.rn.f32 	%f25, %f23, %f24, 0f00000000;
	fma.rn.f32 	%f26, %f23, 0f37CBAC00, 0fBAB607ED;
	selp.f32 	%f27, %f26, 0fB94D4153, %p7;
	selp.f32 	%f28, 0f3D2AAABB, 0f3C0885E4, %p7;
	fma.rn.f32 	%f29, %f27, %f23, %f28;
	selp.f32 	%f30, 0fBEFFFFFF, 0fBE2AAAA8, %p7;
	fma.rn.f32 	%f31, %f29, %f23, %f30;
	fma.rn.f32 	%f32, %f31, %f25, %f24;
	and.b32  	%r60, %r94, 2;
	setp.eq.s32 	%p8, %r60, 0;
	mov.f32 	%f33, 0f00000000;
	sub.f32 	%f34, %f33, %f32;
	selp.f32 	%f7, %f32, %f34, %p8;
	cvt.rn.f32.u32 	%f35, %r3;
	add.f32 	%f36, %f35, %f35;
	cvt.f64.f32 	%fd6, %f36;
	mul.f64 	%fd7, %fd6, 0d400921FB54442D18;
	mul.f64 	%fd8, %fd7, 0d3F80000000000000;
	cvt.rn.f32.f64 	%f8, %fd8;
	mul.f32 	%f37, %f8, 0f3F22F983;
	cvt.rni.s32.f32 	%r98, %f37;
	cvt.rn.f32.s32 	%f38, %r98;
	fma.rn.f32 	%f39, %f38, 0fBFC90FDA, %f8;
	fma.rn.f32 	%f40, %f38, 0fB3A22168, %f39;
	fma.rn.f32 	%f64, %f38, 0fA7C234C5, %f40;
	abs.f32 	%f10, %f8;
	setp.ltu.f32 	%p9, %f10, 0f47CE4780;
	@%p9 bra 	$L__BB0_16;
	setp.neu.f32 	%p10, %f10, 0f7F800000;
	@%p10 bra 	$L__BB0_11;
	mov.f32 	%f43, 0f00000000;
	mul.rn.f32 	%f64, %f8, %f43;
	mov.b32 	%r98, 0;
	bra.uni 	$L__BB0_16;
$L__BB0_11:
	mov.b32 	%r20, %f8;
	shl.b32 	%r62, %r20, 8;
	or.b32  	%r21, %r62, -2147483648;
	mov.b64 	%rd42, 0;
	mov.b32 	%r95, 0;
	mov.u64 	%rd40, __cudart_i2opi_f;
	mov.u64 	%rd41, %rd1;
$L__BB0_12:
	.pragma "nounroll";
	ld.global.nc.u32 	%r63, [%rd40];
	mad.wide.u32 	%rd28, %r63, %r21, %rd42;
	shr.u64 	%rd42, %rd28, 32;
	st.local.u32 	[%rd41], %rd28;
	add.s32 	%r95, %r95, 1;
	add.s64 	%rd41, %rd41, 4;
	add.s64 	%rd40, %rd40, 4;
	setp.ne.s32 	%p11, %r95, 6;
	@%p11 bra 	$L__BB0_12;
	shr.u32 	%r64, %r20, 23;
	st.local.u32 	[%rd1+24], %rd42;
	and.b32  	%r24, %r64, 31;
	and.b32  	%r65, %r64, 224;
	add.s32 	%r66, %r65, -128;
	shr.u32 	%r67, %r66, 5;
	mul.wide.u32 	%rd29, %r67, 4;
	sub.s64 	%rd15, %rd1, %rd29;
	ld.local.u32 	%r96, [%rd15+24];
	ld.local.u32 	%r97, [%rd15+20];
	setp.eq.s32 	%p12, %r24, 0;
	@%p12 bra 	$L__BB0_15;
	shf.l.wrap.b32 	%r96, %r97, %r96, %r24;
	ld.local.u32 	%r68, [%rd15+16];
	shf.l.wrap.b32 	%r97, %r68, %r97, %r24;
$L__BB0_15:
	shr.u32 	%r69, %r96, 30;
	shf.l.wrap.b32 	%r70, %r97, %r96, 2;
	shl.b32 	%r71, %r97, 2;
	shr.u32 	%r72, %r70, 31;
	add.s32 	%r73, %r72, %r69;
	neg.s32 	%r74, %r73;
	setp.lt.s32 	%p13, %r20, 0;
	selp.b32 	%r98, %r74, %r73, %p13;
	xor.b32  	%r75, %r70, %r20;
	shr.s32 	%r76, %r70, 31;
	xor.b32  	%r77, %r76, %r70;
	xor.b32  	%r78, %r76, %r71;
	cvt.u64.u32 	%rd30, %r77;
	shl.b64 	%rd31, %rd30, 32;
	cvt.u64.u32 	%rd32, %r78;
	or.b64  	%rd33, %rd31, %rd32;
	cvt.rn.f64.s64 	%fd9, %rd33;
	mul.f64 	%fd10, %fd9, 0d3BF921FB54442D19;
	cvt.rn.f32.f64 	%f41, %fd10;
	neg.f32 	%f42, %f41;
	setp.lt.s32 	%p14, %r75, 0;
	selp.f32 	%f64, %f42, %f41, %p14;
$L__BB0_16:
	add.f32 	%f44, %f7, 0f3F800000;
	mul.f32 	%f45, %f44, 0f437F0000;
	cvta.to.global.u64 	%rd34, %rd16;
	mul.rn.f32 	%f46, %f64, %f64;
	and.b32  	%r80, %r98, 1;
	setp.eq.b32 	%p15, %r80, 1;
	selp.f32 	%f47, 0f3F800000, %f64, %p15;
	fma.rn.f32 	%f48, %f46, %f47, 0f00000000;
	fma.rn.f32 	%f49, %f46, 0f37CBAC00, 0fBAB607ED;
	selp.f32 	%f50, %f49, 0fB94D4153, %p15;
	selp.f32 	%f51, 0f3D2AAABB, 0f3C0885E4, %p15;
	fma.rn.f32 	%f52, %f50, %f46, %f51;
	selp.f32 	%f53, 0fBEFFFFFF, 0fBE2AAAA8, %p15;
	fma.rn.f32 	%f54, %f52, %f46, %f53;
	fma.rn.f32 	%f55, %f54, %f48, %f47;
	and.b32  	%r81, %r98, 2;
	setp.eq.s32 	%p16, %r81, 0;
	mov.f32 	%f56, 0f00000000;
	sub.f32 	%f57, %f56, %f55;
	selp.f32 	%f58, %f55, %f57, %p16;
	add.f32 	%f59, %f58, 0f3F800000;
	mul.f32 	%f60, %f45, %f59;
	mul.f32 	%f61, %f60, 0f3E800000;
	shl.b32 	%r82, %r1, 6;
	mov.u32 	%r83, _ZZ6kernelPhE4temp;
	add.s32 	%r84, %r83, %r82;
	shl.b32 	%r85, %r2, 2;
	add.s32 	%r86, %r84, %r85;
	st.shared.f32 	[%r86], %f61;
	shl.b32 	%r87, %r4, 2;
	cvt.s64.s32 	%rd35, %r87;
	add.s64 	%rd36, %rd34, %rd35;
	mov.b16 	%rs1, 0;
	st.global.u8 	[%rd36], %rs1;
	bar.sync 	0;
	sub.s32 	%r88, %r83, %r82;
	sub.s32 	%r89, %r88, %r85;
	ld.shared.f32 	%f62, [%r89+1020];
	cvt.rzi.u32.f32 	%r90, %f62;
	st.global.u8 	[%rd36+1], %r90;
	st.global.u8 	[%rd36+2], %rs1;
	mov.b16 	%rs2, 255;
	st.global.u8 	[%rd36+3], %rs2;
	ret;

}


// ===== COMPILED SASS (sm_100) =====

	.target	sm_100

	.elftype	@"ET_EXEC"


//--------------------- .note.nv.tkinfo           --------------------------
	.section	.note.nv.tkinfo,"",@"SHT_NOTE"
	.sectionflags	@"SHF_NOTE_NV_TKINFO"
	.tkinfo
        /*0018*/ 	.word	0x00000002
        /*0030*/ 	.string	""
        /*0030*/ 	.string	"ptxas"
        /*0030*/ 	.string	"Cuda compilation tools, release 13.0, V13.0.88"
        /*0030*/ 	.string	"Build cuda_13.0.r13.0/compiler.36424714_0"
        /*0030*/ 	.string	"-arch sm_100 -m 64 "



//--------------------- .note.nv.cuinfo           --------------------------
	.section	.note.nv.cuinfo,"",@"SHT_NOTE"
	.sectionflags	@"SHF_NOTE_NV_CUINFO"
        /*0018*/ 	.short	0x0002
        /*001a*/ 	.short	0x0064
        /*001c*/ 	.short	0x0082
	.zero		2


//--------------------- .nv.info                  --------------------------
	.section	.nv.info,"",@"SHT_CUDA_INFO"
	.align	4


	//----- nvinfo : EIATTR_REGCOUNT
	.align		4
        /*0000*/ 	.byte	0x04, 0x2f
        /*0002*/ 	.short	(.L_2 - .L_1)
	.align		4
.L_1:
        /*0004*/ 	.word	index@(_Z6kernelPh)
        /*0008*/ 	.word	0x00000019


	//----- nvinfo : EIATTR_FRAME_SIZE
	.align		4
.L_2:
        /*000c*/ 	.byte	0x04, 0x11
        /*000e*/ 	.short	(.L_4 - .L_3)
	.align		4
.L_3:
        /*0010*/ 	.word	index@(_Z6kernelPh)
        /*0014*/ 	.word	0x00000000


	//----- nvinfo : EIATTR_MIN_STACK_SIZE
	.align		4
.L_4:
        /*0018*/ 	.byte	0x04, 0x12
        /*001a*/ 	.short	(.L_6 - .L_5)
	.align		4
.L_5:
        /*001c*/ 	.word	index@(_Z6kernelPh)
        /*0020*/ 	.word	0x00000000
.L_6:


//--------------------- .nv.compat                --------------------------
	.section	.nv.compat,"",@"SHT_CUDA_COMPAT_INFO"
	.align	4
        /*0000*/ 	.byte	0x02, 0x09, 0x00, 0x00, 0x02, 0x02, 0x01, 0x00, 0x02, 0x05, 0x05, 0x00, 0x03, 0x07, 0x01, 0x01
        /*0010*/ 	.byte	0x02, 0x03, 0x00, 0x00, 0x02, 0x06, 0x01, 0x00, 0x04, 0x0b, 0x08, 0x00, 0x01, 0x00, 0x00, 0x00
        /*0020*/ 	.byte	0x00, 0x00, 0x00, 0x00


//--------------------- .nv.info._Z6kernelPh      --------------------------
	.section	.nv.info._Z6kernelPh,"",@"SHT_CUDA_INFO"
	.sectionflags	@""
	.align	4


	//----- nvinfo : EIATTR_CUDA_API_VERSION
	.align		4
        /*0000*/ 	.byte	0x04, 0x37
        /*0002*/ 	.short	(.L_8 - .L_7)
.L_7:
        /*0004*/ 	.word	0x00000082


	//----- nvinfo : EIATTR_KPARAM_INFO
	.align		4
.L_8:
        /*0008*/ 	.byte	0x04, 0x17
        /*000a*/ 	.short	(.L_10 - .L_9)
.L_9:
        /*000c*/ 	.word	0x00000000
        /*0010*/ 	.short	0x0000
        /*0012*/ 	.short	0x0000
        /*0014*/ 	.byte	0x00, 0xf5, 0x21, 0x00


	//----- nvinfo : EIATTR_SPARSE_MMA_MASK
	.align		4
.L_10:
        /*0018*/ 	.byte	0x03, 0x50
        /*001a*/ 	.short	0x0000


	//----- nvinfo : EIATTR_MAXREG_COUNT
	.align		4
        /*001c*/ 	.byte	0x03, 0x1b
        /*001e*/ 	.short	0x00ff


	//----- nvinfo : EIATTR_NUM_BARRIERS
	.align		4
        /*0020*/ 	.byte	0x02, 0x4c
        /*0022*/ 	.byte	0x01
	.zero		1


	//----- nvinfo : EIATTR_MERCURY_ISA_VERSION
	.align		4
        /*0024*/ 	.byte	0x03, 0x5f
        /*0026*/ 	.short	0x0101


	//----- nvinfo : EIATTR_VRC_CTA_INIT_COUNT
	.align		4
        /*0028*/ 	.byte	0x02, 0x4a
	.zero		1
	.zero		1


	//----- nvinfo : EIATTR_EXIT_INSTR_OFFSETS
	.align		4
        /*002c*/ 	.byte	0x04, 0x1c
        /*002e*/ 	.short	(.L_12 - .L_11)


	//   ....[0]....
.L_11:
        /*0030*/ 	.word	0x00001250


	//----- nvinfo : EIATTR_CRS_STACK_SIZE
	.align		4
.L_12:
        /*0034*/ 	.byte	0x04, 0x1e
        /*0036*/ 	.short	(.L_14 - .L_13)
.L_13:
        /*0038*/ 	.word	0x00000000


	//----- nvinfo : EIATTR_CBANK_PARAM_SIZE
	.align		4
.L_14:
        /*003c*/ 	.byte	0x03, 0x19
        /*003e*/ 	.short	0x0008


	//----- nvinfo : EIATTR_PARAM_CBANK
	.align		4
        /*0040*/ 	.byte	0x04, 0x0a
        /*0042*/ 	.short	(.L_16 - .L_15)
	.align		4
.L_15:
        /*0044*/ 	.word	index@(.nv.constant0._Z6kernelPh)
        /*0048*/ 	.short	0x0380
        /*004a*/ 	.short	0x0008


	//----- nvinfo : EIATTR_SW_WAR
	.align		4
.L_16:
        /*004c*/ 	.byte	0x04, 0x36
        /*004e*/ 	.short	(.L_18 - .L_17)
.L_17:
        /*0050*/ 	.word	0x00000008
.L_18:


//--------------------- .nv.callgraph             --------------------------
	.section	.nv.callgraph,"",@"SHT_CUDA_CALLGRAPH"
	.align	4
	.sectionentsize	8
	.align		4
        /*0000*/ 	.word	0x00000000
	.align		4
        /*0004*/ 	.word	0xffffffff
	.align		4
        /*0008*/ 	.word	0x00000000
	.align		4
        /*000c*/ 	.word	0xfffffffe
	.align		4
        /*0010*/ 	.word	0x00000000
	.align		4
        /*0014*/ 	.word	0xfffffffd
	.align		4
        /*0018*/ 	.word	0x00000000
	.align		4
        /*001c*/ 	.word	0xfffffffc


//--------------------- .nv.constant4             --------------------------
	.section	.nv.constant4,"a",@progbits
	.align	8
	.align		8
.nv.constant4:
        /*0000*/ 	.dword	__cudart_i2opi_f


//--------------------- .text._Z6kernelPh         --------------------------
	.section	.text._Z6kernelPh,"ax",@progbits
	.align	128
        .global         _Z6kernelPh
        .type           _Z6kernelPh,@function
        .size           _Z6kernelPh,(.L_x_11 - _Z6kernelPh)
        .other          _Z6kernelPh,@"STO_CUDA_ENTRY STV_DEFAULT"
_Z6kernelPh:
.text._Z6kernelPh:
[----:B------:R-:W-:Y:S01]  /*0000*/  LDC R1, c[0x0][0x37c] ;  /* 0x0000df00ff017b82 */ /* 0x000fe20000000800 */
[----:B------:R-:W0:Y:S07]  /*0010*/  S2R R3, SR_TID.X ;  /* 0x0000000000037919 */ /* 0x000e2e0000002100 */
[----:B------:R-:W0:Y:S01]  /*0020*/  S2UR UR4, SR_CTAID.X ;  /* 0x00000000000479c3 */ /* 0x000e220000002500 */
[----:B------:R-:W-:Y:S01]  /*0030*/  UMOV UR10, 0x54442d18 ;  /* 0x54442d18000a7882 */ /* 0x000fe20000000000 */
[----:B------:R-:W-:Y:S01]  /*0040*/  UMOV UR11, 0x400921fb ;  /* 0x400921fb000b7882 */ /* 0x000fe20000000000 */
[----:B------:R-:W1:Y:S01]  /*0050*/  S2R R2, SR_TID.Y ;  /* 0x0000000000027919 */ /* 0x000e620000002200 */
[----:B------:R-:W2:Y:S01]  /*0060*/  LDCU.64 UR6, c[0x0][0x358] ;  /* 0x00006b00ff0677ac */ /* 0x000ea20008000a00 */
[----:B------:R-:W-:Y:S03]  /*0070*/  BSSY.RECONVERGENT B0, `(.L_x_0) ;  /* 0x0000077000007945 */ /* 0x000fe60003800200 */
[----:B------:R-:W0:Y:S08]  /*0080*/  LDC R12, c[0x0][0x360] ;  /* 0x0000d800ff0c7b82 */ /* 0x000e300000000800 */
[----:B------:R-:W1:Y:S01]  /*0090*/  LDC R13, c[0x0][0x364] ;  /* 0x0000d900ff0d7b82 */ /* 0x000e620000000800 */
[----:B------:R-:W3:Y:S01]  /*00a0*/  LDCU UR5, c[0x0][0x370] ;  /* 0x00006e00ff0577ac */ /* 0x000ee20008000800 */
[----:B0-----:R-:W-:-:S06]  /*00b0*/  IMAD R9, R12, UR4, R3 ;  /* 0x000000040c097c24 */ /* 0x001fcc000f8e0203 */
[----:B------:R-:W1:Y:S01]  /*00c0*/  S2UR UR4, SR_CTAID.Y ;  /* 0x00000000000479c3 */ /* 0x000e620000002600 */
[----:B------:R-:W-:-:S05]  /*00d0*/  I2FP.F32.S32 R0, R9 ;  /* 0x0000000900007245 */ /* 0x000fca0000201400 */
[----:B------:R-:W-:-:S04]  /*00e0*/  FADD R8, R0, R0 ;  /* 0x0000000000087221 */ /* 0x000fc80000000000 */
[----:B------:R3:W0:Y:S02]  /*00f0*/  F2F.F64.F32 R4, R8 ;  /* 0x0000000800047310 */ /* 0x0006240000201800 */
[----:B---3--:R-:W-:Y:S01]  /*0100*/  IMAD R8, R12, UR5, RZ ;  /* 0x000000050c087c24 */ /* 0x008fe2000f8e02ff */
[----:B0-----:R-:W-:-:S08]  /*0110*/  DMUL R4, R4, UR10 ;  /* 0x0000000a04047c28 */ /* 0x001fd00008000000 */
[----:B------:R-:W-:Y:S01]  /*0120*/  DMUL R6, R4, 0.0078125 ;  /* 0x3f80000004067828 */ /* 0x000fe20000000000 */
[----:B-1----:R-:W-:-:S05]  /*0130*/  IMAD R4, R13, UR4, R2 ;  /* 0x000000040d047c24 */ /* 0x002fca000f8e0202 */
[----:B------:R-:W0:Y:S01]  /*0140*/  F2F.F32.F64 R0, R6 ;  /* 0x0000000600007310 */ /* 0x000e220000301000 */
[----:B------:R-:W-:Y:S02]  /*0150*/  IMAD R8, R4, R8, R9 ;  /* 0x0000000804087224 */ /* 0x000fe400078e0209 */
[C---:B0-----:R-:W-:Y:S01]  /*0160*/  FMUL R5, R0.reuse, 0.63661974668502807617 ;  /* 0x3f22f98300057820 */ /* 0x041fe20000400000 */
[----:B------:R-:W-:-:S05]  /*0170*/  FSETP.GE.AND P0, PT, |R0|, 105615, PT ;  /* 0x47ce47800000780b */ /* 0x000fca0003f06200 */
[----:B------:R-:W0:Y:S02]  /*0180*/  F2I.NTZ R5, R5 ;  /* 0x0000000500057305 */ /* 0x000e240000203100 */
[----:B0-----:R-:W-:-:S05]  /*0190*/  I2FP.F32.S32 R11, R5 ;  /* 0x00000005000b7245 */ /* 0x001fca0000201400 */
[----:B------:R-:W-:-:S04]  /*01a0*/  FFMA R10, R11, -1.5707962512969970703, R0 ;  /* 0xbfc90fda0b0a7823 */ /* 0x000fc80000000000 */
[----:B------:R-:W-:-:S04]  /*01b0*/  FFMA R10, R11, -7.5497894158615963534e-08, R10 ;  /* 0xb3a221680b0a7823 */ /* 0x000fc8000000000a */
[----:B------:R-:W-:Y:S01]  /*01c0*/  FFMA R6, R11, -5.3903029534742383927e-15, R10 ;  /* 0xa7c234c50b067823 */ /* 0x000fe2000000000a */
[----:B--2---:R-:W-:Y:S06]  /*01d0*/  @!P0 BRA `(.L_x_1) ;  /* 0x0000000400808947 */ /* 0x004fec0003800000 */
[----:B------:R-:W-:-:S13]  /*01e0*/  FSETP.NEU.AND P0, PT, |R0|, +INF , PT ;  /* 0x7f8000000000780b */ /* 0x000fda0003f0d200 */
[----:B------:R-:W-:Y:S01]  /*01f0*/  @!P0 FMUL R6, RZ, R0 ;  /* 0x00000000ff068220 */ /* 0x000fe20000400000 */
[----:B------:R-:W-:Y:S01]  /*0200*/  @!P0 IMAD.MOV.U32 R5, RZ, RZ, RZ ;  /* 0x000000ffff058224 */ /* 0x000fe200078e00ff */
[----:B------:R-:W-:Y:S06]  /*0210*/  @!P0 BRA `(.L_x_1) ;  /* 0x0000000400708947 */ /* 0x000fec0003800000 */
[----:B------:R-:W-:Y:S01]  /*0220*/  IMAD.SHL.U32 R6, R0, 0x100, RZ ;  /* 0x0000010000067824 */ /* 0x000fe200078e00ff */
[----:B------:R-:W0:Y:S01]  /*0230*/  LDCU.64 UR8, c[0x4][URZ] ;  /* 0x01000000ff0877ac */ /* 0x000e220008000a00 */
[----:B------:R-:W-:Y:S02]  /*0240*/  IMAD.MOV.U32 R5, RZ, RZ, RZ ;  /* 0x000000ffff057224 */ /* 0x000fe400078e00ff */
[----:B------:R-:W-:Y:S01]  /*0250*/  IMAD.MOV.U32 R13, RZ, RZ, RZ ;  /* 0x000000ffff0d7224 */ /* 0x000fe200078e00ff */
[----:B------:R-:W-:Y:S01]  /*0260*/  LOP3.LUT R12, R6, 0x80000000, RZ, 0xfc, !PT ;  /* 0x80000000060c7812 */ /* 0x000fe200078efcff */
[----:B------:R-:W-:Y:S01]  /*0270*/  UMOV UR5, URZ ;  /* 0x000000ff00057c82 */ /* 0x000fe20008000000 */
[----:B------:R-:W-:-:S05]  /*0280*/  UMOV UR4, URZ ;  /* 0x000000ff00047c82 */ /* 0x000fca0008000000 */
.L_x_2:
[----:B0-----:R-:W-:Y:S01]  /*0290*/  IMAD.U32 R10, RZ, RZ, UR8 ;  /* 0x00000008ff0a7e24 */ /* 0x001fe2000f8e00ff */
[----:B------:R-:W-:-:S05]  /*02a0*/  MOV R11, UR9 ;  /* 0x00000009000b7c02 */ /* 0x000fca0008000f00 */
[----:B------:R-:W2:Y:S01]  /*02b0*/  LDG.E.CONSTANT R7, desc[UR6][R10.64] ;  /* 0x000000060a077981 */ /* 0x000ea2000c1e9900 */
[----:B------:R-:W-:Y:S01]  /*02c0*/  UIADD3 UR4, UPT, UPT, UR4, 0x1, URZ ;  /* 0x0000000104047890 */ /* 0x000fe2000fffe0ff */
[C---:B------:R-:W-:Y:S01]  /*02d0*/  ISETP.EQ.AND P0, PT, R13.reuse, RZ, PT ;  /* 0x000000ff0d00720c */ /* 0x040fe20003f02270 */
[----:B------:R-:W-:Y:S01]  /*02e0*/  UIADD3 UR8, UP1, UPT, UR8, 0x4, URZ ;  /* 0x0000000408087890 */ /* 0x000fe2000ff3e0ff */
[C---:B------:R-:W-:Y:S01]  /*02f0*/  ISETP.EQ.AND P1, PT, R13.reuse, 0x4, PT ;  /* 0x000000040d00780c */ /* 0x040fe20003f22270 */
[----:B------:R-:W-:Y:S01]  /*0300*/  UISETP.NE.AND UP0, UPT, UR4, 0x6, UPT ;  /* 0x000000060400788c */ /* 0x000fe2000bf05270 */
[C---:B------:R-:W-:Y:S01]  /*0310*/  ISETP.EQ.AND P2, PT, R13.reuse, 0x8, PT ;  /* 0x000000080d00780c */ /* 0x040fe20003f42270 */
[----:B------:R-:W-:Y:S01]  /*0320*/  UIADD3.X UR9, UPT, UPT, URZ, UR9, URZ, UP1, !UPT ;  /* 0x00000009ff097290 */ /* 0x000fe20008ffe4ff */
[C---:B------:R-:W-:Y:S02]  /*0330*/  ISETP.EQ.AND P3, PT, R13.reuse, 0xc, PT ;  /* 0x0000000c0d00780c */ /* 0x040fe40003f62270 */
[----:B------:R-:W-:-:S02]  /*0340*/  ISETP.EQ.AND P4, PT, R13, 0x10, PT ;  /* 0x000000100d00780c */ /* 0x000fc40003f82270 */
[C---:B------:R-:W-:Y:S01]  /*0350*/  ISETP.EQ.AND P5, PT, R13.reuse, 0x14, PT ;  /* 0x000000140d00780c */ /* 0x040fe20003fa2270 */
[----:B------:R-:W-:Y:S02]  /*0360*/  VIADD R13, R13, 0x4 ;  /* 0x000000040d0d7836 */ /* 0x000fe40000000000 */
[----:B--2---:R-:W-:-:S03]  /*0370*/  IMAD.WIDE.U32 R6, R7, R12, RZ ;  /* 0x0000000c07067225 */ /* 0x004fc600078e00ff */
[----:B------:R-:W-:-:S04]  /*0380*/  IADD3 R6, P6, PT, R6, R5, RZ ;  /* 0x0000000506067210 */ /* 0x000fc80007fde0ff */
[----:B------:R-:W-:Y:S01]  /*0390*/  IADD3.X R5, PT, PT, R7, UR5, RZ, P6, !PT ;  /* 0x0000000507057c10 */ /* 0x000fe2000b7fe4ff */
[--C-:B------:R-:W-:Y:S02]  /*03a0*/  @P0 IMAD.MOV.U32 R9, RZ, RZ, R6.reuse ;  /* 0x000000ffff090224 */ /* 0x100fe400078e0006 */
[----:B------:R-:W-:Y:S01]  /*03b0*/  @P5 MOV R16, R6 ;  /* 0x0000000600105202 */ /* 0x000fe20000000f00 */
[--C-:B------:R-:W-:Y:S02]  /*03c0*/  @P1 IMAD.MOV.U32 R17, RZ, RZ, R6.reuse ;  /* 0x000000ffff111224 */ /* 0x100fe400078e0006 */
[--C-:B------:R-:W-:Y:S02]  /*03d0*/  @P2 IMAD.MOV.U32 R18, RZ, RZ, R6.reuse ;  /* 0x000000ffff122224 */ /* 0x100fe400078e0006 */
[--C-:B------:R-:W-:Y:S02]  /*03e0*/  @P3 IMAD.MOV.U32 R19, RZ, RZ, R6.reuse ;  /* 0x000000ffff133224 */ /* 0x100fe400078e0006 */
[----:B------:R-:W-:Y:S01]  /*03f0*/  @P4 IMAD.MOV.U32 R20, RZ, RZ, R6 ;  /* 0x000000ffff144224 */ /* 0x000fe200078e0006 */
[----:B------:R-:W-:Y:S06]  /*0400*/  BRA.U UP0, `(.L_x_2) ;  /* 0xfffffffd00a07547 */ /* 0x000fec000b83ffff */
[----:B------:R-:W-:Y:S01]  /*0410*/  SHF.R.U32.HI R6, RZ, 0x17, R0 ;  /* 0x00000017ff067819 */ /* 0x000fe20000011600 */
[----:B------:R-:W-:Y:S03]  /*0420*/  BSSY.RECONVERGENT B1, `(.L_x_3) ;  /* 0x0000029000017945 */ /* 0x000fe60003800200 */
[C---:B------:R-:W-:Y:S02]  /*0430*/  LOP3.LUT R7, R6.reuse, 0xe0, RZ, 0xc0, !PT ;  /* 0x000000e006077812 */ /* 0x040fe400078ec0ff */
[----:B------:R-:W-:-:S03]  /*0440*/  LOP3.LUT P6, RZ, R6, 0x1f, RZ, 0xc0, !PT ;  /* 0x0000001f06ff7812 */ /* 0x000fc600078cc0ff */
[----:B------:R-:W-:-:S05]  /*0450*/  VIADD R7, R7, 0xffffff80 ;  /* 0xffffff8007077836 */ /* 0x000fca0000000000 */
[----:B------:R-:W-:-:S05]  /*0460*/  SHF.R.U32.HI R7, RZ, 0x5, R7 ;  /* 0x00000005ff077819 */ /* 0x000fca0000011607 */
[----:B------:R-:W-:-:S05]  /*0470*/  IMAD.U32 R11, R7, -0x4, RZ ;  /* 0xfffffffc070b7824 */ /* 0x000fca00078e00ff */
[C---:B------:R-:W-:Y:S02]  /*0480*/  ISETP.EQ.AND P3, PT, R11.reuse, -0x18, PT ;  /* 0xffffffe80b00780c */ /* 0x040fe40003f62270 */
[C---:B------:R-:W-:Y:S02]  /*0490*/  ISETP.EQ.AND P4, PT, R11.reuse, -0x14, PT ;  /* 0xffffffec0b00780c */ /* 0x040fe40003f82270 */
[C---:B------:R-:W-:Y:S02]  /*04a0*/  ISETP.EQ.AND P2, PT, R11.reuse, -0x10, PT ;  /* 0xfffffff00b00780c */ /* 0x040fe40003f42270 */
[C---:B------:R-:W-:Y:S02]  /*04b0*/  ISETP.EQ.AND P1, PT, R11.reuse, -0xc, PT ;  /* 0xfffffff40b00780c */ /* 0x040fe40003f22270 */
[C---:B------:R-:W-:Y:S02]  /*04c0*/  ISETP.EQ.AND P0, PT, R11.reuse, -0x8, PT ;  /* 0xfffffff80b00780c */ /* 0x040fe40003f02270 */
[----:B------:R-:W-:-:S03]  /*04d0*/  ISETP.EQ.AND P5, PT, R11, RZ, PT ;  /* 0x000000ff0b00720c */ /* 0x000fc60003fa2270 */
[--C-:B------:R-:W-:Y:S01]  /*04e0*/  @P3 IMAD.MOV.U32 R7, RZ, RZ, R9.reuse ;  /* 0x000000ffff073224 */ /* 0x100fe200078e0009 */
[C---:B------:R-:W-:Y:S01]  /*04f0*/  ISETP.EQ.AND P3, PT, R11.reuse, -0x4, PT ;  /* 0xfffffffc0b00780c */ /* 0x040fe20003f62270 */
[----:B------:R-:W-:Y:S01]  /*0500*/  @P4 IMAD.MOV.U32 R10, RZ, RZ, R9 ;  /* 0x000000ffff0a4224 */ /* 0x000fe200078e0009 */
[----:B------:R-:W-:Y:S01]  /*0510*/  @P4 MOV R7, R17 ;  /* 0x0000001100074202 */ /* 0x000fe20000000f00 */
[--C-:B------:R-:W-:Y:S01]  /*0520*/  @P2 IMAD.MOV.U32 R7, RZ, RZ, R18.reuse ;  /* 0x000000ffff072224 */ /* 0x100fe200078e0012 */
[----:B------:R-:W-:Y:S01]  /*0530*/  ISETP.EQ.AND P4, PT, R11, 0x4, PT ;  /* 0x000000040b00780c */ /* 0x000fe20003f82270 */
[----:B------:R-:W-:Y:S02]  /*0540*/  @P1 IMAD.MOV.U32 R7, RZ, RZ, R19 ;  /* 0x000000ffff071224 */ /* 0x000fe400078e0013 */
[----:B------:R-:W-:Y:S01]  /*0550*/  @P0 MOV R7, R20 ;  /* 0x0000001400070202 */ /* 0x000fe20000000f00 */
[----:B------:R-:W-:Y:S02]  /*0560*/  @P2 IMAD.MOV.U32 R10, RZ, RZ, R17 ;  /* 0x000000ffff0a2224 */ /* 0x000fe400078e0011 */
[----:B------:R-:W-:-:S02]  /*0570*/  @P1 IMAD.MOV.U32 R10, RZ, RZ, R18 ;  /* 0x000000ffff0a1224 */ /* 0x000fc400078e0012 */
[----:B------:R-:W-:Y:S02]  /*0580*/  @P0 IMAD.MOV.U32 R10, RZ, RZ, R19 ;  /* 0x000000ffff0a0224 */ /* 0x000fe400078e0013 */
[----:B------:R-:W-:Y:S02]  /*0590*/  @P3 IMAD.MOV.U32 R7, RZ, RZ, R16 ;  /* 0x000000ffff073224 */ /* 0x000fe400078e0010 */
[--C-:B------:R-:W-:Y:S02]  /*05a0*/  @P5 IMAD.MOV.U32 R7, RZ, RZ, R5.reuse ;  /* 0x000000ffff075224 */ /* 0x100fe400078e0005 */
[----:B------:R-:W-:Y:S02]  /*05b0*/  @P3 IMAD.MOV.U32 R10, RZ, RZ, R20 ;  /* 0x000000ffff0a3224 */ /* 0x000fe400078e0014 */
[----:B------:R-:W-:Y:S01]  /*05c0*/  @P5 IMAD.MOV.U32 R10, RZ, RZ, R16 ;  /* 0x000000ffff0a5224 */ /* 0x000fe200078e0010 */
[----:B------:R-:W-:Y:S01]  /*05d0*/  MOV R13, R7 ;  /* 0x00000007000d7202 */ /* 0x000fe20000000f00 */
[----:B------:R-:W-:Y:S01]  /*05e0*/  @P4 IMAD.MOV.U32 R10, RZ, RZ, R5 ;  /* 0x000000ffff0a4224 */ /* 0x000fe200078e0005 */
[----:B------:R-:W-:Y:S06]  /*05f0*/  @!P6 BRA `(.L_x_4) ;  /* 0x00000000002ce947 */ /* 0x000fec0003800000 */
[----:B------:R-:W-:Y:S01]  /*0600*/  @P2 IMAD.MOV.U32 R7, RZ, RZ, R9 ;  /* 0x000000ffff072224 */ /* 0x000fe200078e0009 */
[----:B------:R-:W-:Y:S01]  /*0610*/  LOP3.LUT R6, R6, 0x1f, RZ, 0xc0, !PT ;  /* 0x0000001f06067812 */ /* 0x000fe200078ec0ff */
[----:B------:R-:W-:Y:S02]  /*0620*/  @P1 IMAD.MOV.U32 R7, RZ, RZ, R17 ;  /* 0x000000ffff071224 */ /* 0x000fe400078e0011 */
[----:B------:R-:W-:Y:S01]  /*0630*/  @P0 IMAD.MOV.U32 R7, RZ, RZ, R18 ;  /* 0x000000ffff070224 */ /* 0x000fe200078e0012 */
[----:B------:R-:W-:Y:S01]  /*0640*/  ISETP.EQ.AND P0, PT, R11, 0x8, PT ;  /* 0x000000080b00780c */ /* 0x000fe20003f02270 */
[----:B------:R-:W-:Y:S01]  /*0650*/  @P3 IMAD.MOV.U32 R7, RZ, RZ, R19 ;  /* 0x000000ffff073224 */ /* 0x000fe200078e0013 */
[----:B------:R-:W-:Y:S01]  /*0660*/  SHF.L.W.U32.HI R13, R10, R6, R13 ;  /* 0x000000060a0d7219 */ /* 0x000fe20000010e0d */
[----:B------:R-:W-:Y:S01]  /*0670*/  @P5 IMAD.MOV.U32 R7, RZ, RZ, R20 ;  /* 0x000000ffff075224 */ /* 0x000fe200078e0014 */
[----:B------:R-:W-:-:S09]  /*0680*/  @P4 MOV R7, R16 ;  /* 0x0000001000074202 */ /* 0x000fd20000000f00 */
[----:B------:R-:W-:-:S05]  /*0690*/  @P0 IMAD.MOV.U32 R7, RZ, RZ, R5 ;  /* 0x000000ffff070224 */ /* 0x000fca00078e0005 */
[----:B------:R-:W-:-:S07]  /*06a0*/  SHF.L.W.U32.HI R10, R7, R6, R10 ;  /* 0x00000006070a7219 */ /* 0x000fce0000010e0a */
.L_x_4:
[----:B------:R-:W-:Y:S05]  /*06b0*/  BSYNC.RECONVERGENT B1 ;  /* 0x0000000000017941 */ /* 0x000fea0003800200 */
.L_x_3:
[C---:B------:R-:W-:Y:S01]  /*06c0*/  SHF.L.W.U32.HI R12, R10.reuse, 0x2, R13 ;  /* 0x000000020a0c7819 */ /* 0x040fe20000010e0d */
[----:B------:R-:W-:Y:S01]  /*06d0*/  IMAD.SHL.U32 R6, R10, 0x4, RZ ;  /* 0x000000040a067824 */ /* 0x000fe200078e00ff */
[----:B------:R-:W-:Y:S01]  /*06e0*/  UMOV UR4, 0x54442d19 ;  /* 0x54442d1900047882 */ /* 0x000fe20000000000 */
[----:B------:R-:W-:Y:S01]  /*06f0*/  UMOV UR5, 0x3bf921fb ;  /* 0x3bf921fb00057882 */ /* 0x000fe20000000000 */
[----:B------:R-:W-:Y:S02]  /*0700*/  SHF.R.S32.HI R5, RZ, 0x1f, R12 ;  /* 0x0000001fff057819 */ /* 0x000fe4000001140c */
[----:B------:R-:W-:Y:S02]  /*0710*/  ISETP.GE.AND P0, PT, R0, RZ, PT ;  /* 0x000000ff0000720c */ /* 0x000fe40003f06270 */
[C---:B------:R-:W-:Y:S02]  /*0720*/  LOP3.LUT R6, R5.reuse, R6, RZ, 0x3c, !PT ;  /* 0x0000000605067212 */ /* 0x040fe400078e3cff */
[----:B------:R-:W-:-:S02]  /*0730*/  LOP3.LUT R7, R5, R12, RZ, 0x3c, !PT ;  /* 0x0000000c05077212 */ /* 0x000fc400078e3cff */
[----:B------:R-:W-:Y:S02]  /*0740*/  SHF.R.U32.HI R5, RZ, 0x1e, R13 ;  /* 0x0000001eff057819 */ /* 0x000fe4000001160d */
[C---:B------:R-:W-:Y:S02]  /*0750*/  LOP3.LUT R0, R12.reuse, R0, RZ, 0x3c, !PT ;  /* 0x000000000c007212 */ /* 0x040fe400078e3cff */
[----:B------:R-:W0:Y:S01]  /*0760*/  I2F.F64.S64 R6, R6 ;  /* 0x0000000600067312 */ /* 0x000e220000301c00 */
[----:B------:R-:W-:Y:S02]  /*0770*/  LEA.HI R5, R12, R5, RZ, 0x1 ;  /* 0x000000050c057211 */ /* 0x000fe400078f08ff */
[----:B------:R-:W-:-:S03]  /*0780*/  ISETP.GE.AND P1, PT, R0, RZ, PT ;  /* 0x000000ff0000720c */ /* 0x000fc60003f26270 */
[----:B------:R-:W-:-:S04]  /*0790*/  IMAD.MOV R0, RZ, RZ, -R5 ;  /* 0x000000ffff007224 */ /* 0x000fc800078e0a05 */
[----:B------:R-:W-:Y:S01]  /*07a0*/  @!P0 IMAD.MOV.U32 R5, RZ, RZ, R0 ;  /* 0x000000ffff058224 */ /* 0x000fe200078e0000 */
[----:B0-----:R-:W-:-:S10]  /*07b0*/  DMUL R10, R6, UR4 ;  /* 0x00000004060a7c28 */ /* 0x001fd40008000000 */
[----:B------:R-:W0:Y:S02]  /*07c0*/  F2F.F32.F64 R10, R10 ;  /* 0x0000000a000a7310 */ /* 0x000e240000301000 */
[----:B0-----:R-:W-:-:S07]  /*07d0*/  FSEL R6, -R10, R10, !P1 ;  /* 0x0000000a0a067208 */ /* 0x001fce0004800100 */
.L_x_1:
[----:B------:R-:W-:Y:S05]  /*07e0*/  BSYNC.RECONVERGENT B0 ;  /* 0x0000000000007941 */ /* 0x000fea0003800200 */
.L_x_0:
[----:B------:R-:W-:Y:S01]  /*07f0*/  I2FP.F32.U32 R4, R4 ;  /* 0x0000000400047245 */ /* 0x000fe20000201000 */
[----:B------:R-:W-:Y:S01]  /*0800*/  FMUL R7, R6, R6 ;  /* 0x0000000606077220 */ /* 0x000fe20000400000 */
[C---:B------:R-:W-:Y:S01]  /*0810*/  LOP3.LUT R0, R5.reuse, 0x1, RZ, 0xc0, !PT ;  /* 0x0000000105007812 */ /* 0x040fe200078ec0ff */
[----:B------:R-:W-:Y:S01]  /*0820*/  BSSY.RECONVERGENT B0, `(.L_x_5) ;  /* 0x000007c000007945 */ /* 0x000fe20003800200 */
[----:B------:R-:W-:Y:S01]  /*0830*/  LOP3.LUT P1, RZ, R5, 0x2, RZ, 0xc0, !PT ;  /* 0x0000000205ff7812 */ /* 0x000fe2000782c0ff */
[----:B------:R-:W-:Y:S01]  /*0840*/  FADD R12, R4, R4 ;  /* 0x00000004040c7221 */ /* 0x000fe20000000000 */
[----:B------:R-:W-:-:S03]  /*0850*/  ISETP.NE.U32.AND P0, PT, R0, 0x1, PT ;  /* 0x000000010000780c */ /* 0x000fc60003f05070 */
[----:B------:R0:W1:Y:S02]  /*0860*/  F2F.F64.F32 R10, R12 ;  /* 0x0000000c000a7310 */ /* 0x0000640000201800 */
[----:B0-----:R-:W-:-:S04]  /*0870*/  MOV R12, 0x3d2aaabb ;  /* 0x3d2aaabb000c7802 */ /* 0x001fc80000000f00 */
[----:B------:R-:W-:Y:S01]  /*0880*/  FSEL R22, R12, 0.0083327032625675201416, !P0 ;  /* 0x3c0885e40c167808 */ /* 0x000fe20004000000 */
[----:B-1----:R-:W-:-:S08]  /*0890*/  DMUL R10, R10, UR10 ;  /* 0x0000000a0a0a7c28 */ /* 0x002fd00008000000 */
[----:B------:R-:W-:Y:S01]  /*08a0*/  DMUL R14, R10, 0.0078125 ;  /* 0x3f8000000a0e7828 */ /* 0x000fe20000000000 */
[----:B------:R-:W-:-:S05]  /*08b0*/  IMAD.MOV.U32 R10, RZ, RZ, 0x37cbac00 ;  /* 0x37cbac00ff0a7424 */ /* 0x000fca00078e00ff */
[----:B------:R0:W1:Y:S01]  /*08c0*/  F2F.F32.F64 R11, R14 ;  /* 0x0000000e000b7310 */ /* 0x0000620000301000 */
[----:B------:R-:W-:-:S05]  /*08d0*/  FFMA R13, R7, R10, -0.0013887860113754868507 ;  /* 0xbab607ed070d7423 */ /* 0x000fca000000000a */
[----:B------:R-:W-:Y:S01]  /*08e0*/  FSEL R0, R13, -0.00019574658654164522886, !P0 ;  /* 0xb94d41530d007808 */ /* 0x000fe20004000000 */
[----:B------:R-:W-:-:S04]  /*08f0*/  IMAD.MOV.U32 R13, RZ, RZ, 0x3effffff ;  /* 0x3effffffff0d7424 */ /* 0x000fc800078e00ff */
[----:B------:R-:W-:Y:S01]  /*0900*/  FFMA R22, R7, R0, R22 ;  /* 0x0000000007167223 */ /* 0x000fe20000000016 */
[----:B0-----:R-:W-:Y:S02]  /*0910*/  FSEL R14, -R13, -0.16666662693023681641, !P0 ;  /* 0xbe2aaaa80d0e7808 */ /* 0x001fe40004000100 */
[----:B------:R-:W-:Y:S01]  /*0920*/  FSEL R0, R6, 1, P0 ;  /* 0x3f80000006007808 */ /* 0x000fe20000000000 */
[C---:B-1----:R-:W-:Y:S01]  /*0930*/  FMUL R4, R11.reuse, 0.63661974668502807617 ;  /* 0x3f22f9830b047820 */ /* 0x042fe20000400000 */
[----:B------:R-:W-:Y:S01]  /*0940*/  FSETP.GE.AND P0, PT, |R11|, 105615, PT ;  /* 0x47ce47800b00780b */ /* 0x000fe20003f06200 */
[C---:B------:R-:W-:Y:S02]  /*0950*/  FFMA R14, R7.reuse, R22, R14 ;  /* 0x00000016070e7223 */ /* 0x040fe4000000000e */
[----:B------:R-:W-:Y:S02]  /*0960*/  FFMA R7, R7, R0, RZ ;  /* 0x0000000007077223 */ /* 0x000fe400000000ff */
[----:B------:R-:W0:Y:S02]  /*0970*/  F2I.NTZ R4, R4 ;  /* 0x0000000400047305 */ /* 0x000e240000203100 */
[----:B------:R-:W-:-:S04]  /*0980*/  FFMA R14, R7, R14, R0 ;  /* 0x0000000e070e7223 */ /* 0x000fc80000000000 */
[----:B------:R-:W-:Y:S01]  /*0990*/  @P1 FADD R14, RZ, -R14 ;  /* 0x8000000eff0e1221 */ /* 0x000fe20000000000 */
[----:B0-----:R-:W-:-:S05]  /*09a0*/  I2FP.F32.S32 R6, R4 ;  /* 0x0000000400067245 */ /* 0x001fca0000201400 */
[----:B------:R-:W-:-:S04]  /*09b0*/  FFMA R5, R6, -1.5707962512969970703, R11 ;  /* 0xbfc90fda06057823 */ /* 0x000fc8000000000b */
[----:B------:R-:W-:-:S04]  /*09c0*/  FFMA R5, R6, -7.5497894158615963534e-08, R5 ;  /* 0xb3a2216806057823 */ /* 0x000fc80000000005 */
[----:B------:R-:W-:Y:S01]  /*09d0*/  FFMA R0, R6, -5.3903029534742383927e-15, R5 ;  /* 0xa7c234c506007823 */ /* 0x000fe20000000005 */
[----:B------:R-:W-:Y:S06]  /*09e0*/  @!P0 BRA `(.L_x_6) ;  /* 0x00000004007c8947 */ /* 0x000fec0003800000 */
        /* <DEDUP_REMOVED lines=11> */
.L_x_7:
        /* <DEDUP_REMOVED lines=17> */
[--C-:B------:R-:W-:Y:S01]  /*0bb0*/  @P0 IMAD.MOV.U32 R9, RZ, RZ, R6.reuse ;  /* 0x000000ffff090224 */ /* 0x100fe200078e0006 */
        /* <DEDUP_REMOVED lines=11> */
[----:B------:R-:W-:-:S04]  /*0c70*/  SHF.R.U32.HI R0, RZ, 0x5, R0 ;  /* 0x00000005ff007819 */ /* 0x000fc80000011600 */
[----:B------:R-:W-:-:S04]  /*0c80*/  LEA R7, -R0, RZ, 0x2 ;  /* 0x000000ff00077211 */ /* 0x000fc800078e11ff */
        /* <DEDUP_REMOVED lines=8> */
[----:B------:R-:W-:Y:S02]  /*0d10*/  @P4 IMAD.MOV.U32 R5, RZ, RZ, R9 ;  /* 0x000000ffff054224 */ /* 0x000fe400078e0009 */
[--C-:B------:R-:W-:Y:S01]  /*0d20*/  @P4 IMAD.MOV.U32 R0, RZ, RZ, R17.reuse ;  /* 0x000000ffff004224 */ /* 0x100fe200078e0011 */
[----:B------:R-:W-:Y:S01]  /*0d30*/  ISETP.EQ.AND P4, PT, R7, 0x4, PT ;  /* 0x000000040700780c */ /* 0x000fe20003f82270 */
[----:B------:R-:W-:Y:S01]  /*0d40*/  @P2 IMAD.MOV.U32 R5, RZ, RZ, R17 ;  /* 0x000000ffff052224 */ /* 0x000fe200078e0011 */
[----:B------:R-:W-:Y:S01]  /*0d50*/  @P2 MOV R0, R18 ;  /* 0x0000001200002202 */ /* 0x000fe20000000f00 */
[----:B------:R-:W-:Y:S02]  /*0d60*/  @P1 IMAD.MOV.U32 R5, RZ, RZ, R18 ;  /* 0x000000ffff051224 */ /* 0x000fe400078e0012 */
[----:B------:R-:W-:-:S02]  /*0d70*/  @P0 IMAD.MOV.U32 R5, RZ, RZ, R19 ;  /* 0x000000ffff050224 */ /* 0x000fc400078e0013 */
[----:B------:R-:W-:Y:S02]  /*0d80*/  @P1 IMAD.MOV.U32 R0, RZ, RZ, R19 ;  /* 0x000000ffff001224 */ /* 0x000fe400078e0013 */
[----:B------:R-:W-:Y:S01]  /*0d90*/  @P3 MOV R5, R20 ;  /* 0x0000001400053202 */ /* 0x000fe20000000f00 */
[----:B------:R-:W-:Y:S02]  /*0da0*/  @P5 IMAD.MOV.U32 R5, RZ, RZ, R16 ;  /* 0x000000ffff055224 */ /* 0x000fe400078e0010 */
[----:B------:R-:W-:Y:S02]  /*0db0*/  @P0 IMAD.MOV.U32 R0, RZ, RZ, R20 ;  /* 0x000000ffff000224 */ /* 0x000fe400078e0014 */
[--C-:B------:R-:W-:Y:S02]  /*0dc0*/  @P4 IMAD.MOV.U32 R5, RZ, RZ, R15.reuse ;  /* 0x000000ffff054224 */ /* 0x100fe400078e000f */
[----:B------:R-:W-:Y:S02]  /*0dd0*/  @P3 IMAD.MOV.U32 R0, RZ, RZ, R16 ;  /* 0x000000ffff003224 */ /* 0x000fe400078e0010 */
[----:B------:R-:W-:Y:S01]  /*0de0*/  @P5 IMAD.MOV.U32 R0, RZ, RZ, R15 ;  /* 0x000000ffff005224 */ /* 0x000fe200078e000f */
[----:B------:R-:W-:Y:S01]  /*0df0*/  MOV R6, R5 ;  /* 0x0000000500067202 */ /* 0x000fe20000000f00 */
[----:B------:R-:W-:Y:S06]  /*0e00*/  @!P6 BRA `(.L_x_9) ;  /* 0x000000000028e947 */ /* 0x000fec0003800000 */
[----:B------:R-:W-:Y:S01]  /*0e10*/  @P1 IMAD.MOV.U32 R9, RZ, RZ, R17 ;  /* 0x000000ffff091224 */ /* 0x000fe200078e0011 */
[----:B------:R-:W-:Y:S01]  /*0e20*/  LOP3.LUT R5, R4, 0x1f, RZ, 0xc0, !PT ;  /* 0x0000001f04057812 */ /* 0x000fe200078ec0ff */
        /* <DEDUP_REMOVED lines=8> */
.L_x_9:
[----:B------:R-:W-:Y:S05]  /*0eb0*/  BSYNC.RECONVERGENT B1 ;  /* 0x0000000000017941 */ /* 0x000fea0003800200 */
.L_x_8:
        /* <DEDUP_REMOVED lines=9> */
[----:B------:R-:W0:Y:S01]  /*0f50*/  I2F.F64.S64 R4, R16 ;  /* 0x0000001000047312 */ /* 0x000e220000301c00 */
[----:B------:R-:W-:-:S04]  /*0f60*/  LOP3.LUT R11, R9, R11, RZ, 0x3c, !PT ;  /* 0x0000000b090b7212 */ /* 0x000fc800078e3cff */
[----:B------:R-:W-:Y:S01]  /*0f70*/  ISETP.GE.AND P1, PT, R11, RZ, PT ;  /* 0x000000ff0b00720c */ /* 0x000fe20003f26270 */
[----:B0-----:R-:W-:Y:S01]  /*0f80*/  DMUL R6, R4, UR4 ;  /* 0x0000000404067c28 */ /* 0x001fe20008000000 */
[----:B------:R-:W-:-:S05]  /*0f90*/  LEA.HI R4, R9, R0, RZ, 0x1 ;  /* 0x0000000009047211 */ /* 0x000fca00078f08ff */
[----:B------:R-:W-:-:S04]  /*0fa0*/  IMAD.MOV R0, RZ, RZ, -R4 ;  /* 0x000000ffff007224 */ /* 0x000fc800078e0a04 */
[----:B------:R-:W0:Y:S01]  /*0fb0*/  F2F.F32.F64 R6, R6 ;  /* 0x0000000600067310 */ /* 0x000e220000301000 */
[----:B------:R-:W-:Y:S01]  /*0fc0*/  @!P0 IMAD.MOV.U32 R4, RZ, RZ, R0 ;  /* 0x000000ffff048224 */ /* 0x000fe200078e0000 */
[----:B0-----:R-:W-:-:S07]  /*0fd0*/  FSEL R0, -R6, R6, !P1 ;  /* 0x0000000606007208 */ /* 0x001fce0004800100 */
.L_x_6:
[----:B------:R-:W-:Y:S05]  /*0fe0*/  BSYNC.RECONVERGENT B0 ;  /* 0x0000000000007941 */ /* 0x000fea0003800200 */
.L_x_5:
[----:B------:R-:W0:Y:S01]  /*0ff0*/  S2R R7, SR_CgaCtaId ;  /* 0x0000000000077919 */ /* 0x000e220000008800 */
[----:B------:R-:W-:Y:S01]  /*1000*/  FMUL R5, R0, R0 ;  /* 0x0000000000057220 */ /* 0x000fe20000400000 */
[C---:B------:R-:W-:Y:S01]  /*1010*/  LOP3.LUT R6, R4.reuse, 0x1, RZ, 0xc0, !PT ;  /* 0x0000000104067812 */ /* 0x040fe200078ec0ff */
[----:B------:R-:W1:Y:S01]  /*1020*/  LDCU.64 UR4, c[0x0][0x380] ;  /* 0x00007000ff0477ac */ /* 0x000e620008000a00 */
[----:B------:R-:W-:Y:S01]  /*1030*/  LOP3.LUT P1, RZ, R4, 0x2, RZ, 0xc0, !PT ;  /* 0x0000000204ff7812 */ /* 0x000fe2000782c0ff */
[----:B------:R-:W-:Y:S01]  /*1040*/  FFMA R10, R5, R10, -0.0013887860113754868507 ;  /* 0xbab607ed050a7423 */ /* 0x000fe2000000000a */
[----:B------:R-:W-:Y:S01]  /*1050*/  ISETP.NE.U32.AND P0, PT, R6, 0x1, PT ;  /* 0x000000010600780c */ /* 0x000fe20003f05070 */
[----:B------:R-:W-:Y:S01]  /*1060*/  FADD R14, R14, 1 ;  /* 0x3f8000000e0e7421 */ /* 0x000fe20000000000 */
[----:B------:R-:W-:Y:S02]  /*1070*/  SHF.L.U32 R8, R8, 0x2, RZ ;  /* 0x0000000208087819 */ /* 0x000fe400000006ff */
[----:B------:R-:W-:Y:S01]  /*1080*/  FSEL R12, R12, 0.0083327032625675201416, !P0 ;  /* 0x3c0885e40c0c7808 */ /* 0x000fe20004000000 */
[----:B------:R-:W-:Y:S01]  /*1090*/  FMUL R14, R14, 255 ;  /* 0x437f00000e0e7820 */ /* 0x000fe20000400000 */
[----:B------:R-:W-:-:S02]  /*10a0*/  FSEL R10, R10, -0.00019574658654164522886, !P0 ;  /* 0xb94d41530a0a7808 */ /* 0x000fc40004000000 */
[----:B------:R-:W-:Y:S02]  /*10b0*/  FSEL R4, -R13, -0.16666662693023681641, !P0 ;  /* 0xbe2aaaa80d047808 */ /* 0x000fe40004000100 */
[----:B------:R-:W-:Y:S01]  /*10c0*/  FSEL R0, R0, 1, P0 ;  /* 0x3f80000000007808 */ /* 0x000fe20000000000 */
[----:B------:R-:W-:-:S04]  /*10d0*/  FFMA R10, R5, R10, R12 ;  /* 0x0000000a050a7223 */ /* 0x000fc8000000000c */
[C---:B------:R-:W-:Y:S01]  /*10e0*/  FFMA R4, R5.reuse, R10, R4 ;  /* 0x0000000a05047223 */ /* 0x040fe20000000004 */
[----:B------:R-:W-:-:S04]  /*10f0*/  FFMA R5, R5, R0, RZ ;  /* 0x0000000005057223 */ /* 0x000fc800000000ff */
[----:B------:R-:W-:Y:S01]  /*1100*/  FFMA R0, R5, R4, R0 ;  /* 0x0000000405007223 */ /* 0x000fe20000000000 */
[----:B------:R-:W-:-:S03]  /*1110*/  MOV R4, 0x400 ;  /* 0x0000040000047802 */ /* 0x000fc60000000f00 */
[----:B------:R-:W-:Y:S01]  /*1120*/  @P1 FADD R0, RZ, -R0 ;  /* 0x80000000ff001221 */ /* 0x000fe20000000000 */
[----:B0-----:R-:W-:Y:S02]  /*1130*/  LEA R6, R7, R4, 0x18 ;  /* 0x0000000407067211 */ /* 0x001fe400078ec0ff */
[----:B-1----:R-:W-:Y:S01]  /*1140*/  IADD3 R4, P0, PT, R8, UR4, RZ ;  /* 0x0000000408047c10 */ /* 0x002fe2000ff1e0ff */
[----:B------:R-:W-:Y:S02]  /*1150*/  FADD R7, R0, 1 ;  /* 0x3f80000000077421 */ /* 0x000fe40000000000 */
[C-C-:B------:R-:W-:Y:S01]  /*1160*/  IMAD R9, R3.reuse, 0x40, R6.reuse ;  /* 0x0000004003097824 */ /* 0x140fe200078e0206 */
[----:B------:R-:W-:Y:S01]  /*1170*/  LEA.HI.X.SX32 R5, R8, UR5, 0x1, P0 ;  /* 0x0000000508057c11 */ /* 0x000fe200080f0eff */
[----:B------:R-:W-:Y:S01]  /*1180*/  FMUL.D4 R7, R14, R7 ;  /* 0x000000070e077220 */ /* 0x000fe20000200000 */
[----:B------:R-:W-:Y:S02]  /*1190*/  IMAD R3, R3, -0x40, R6 ;  /* 0xffffffc003037824 */ /* 0x000fe400078e0206 */
[C---:B------:R-:W-:Y:S01]  /*11a0*/  IMAD R0, R2.reuse, 0x4, R9 ;  /* 0x0000000402007824 */ /* 0x040fe200078e0209 */
[----:B------:R-:W-:Y:S01]  /*11b0*/  STG.E.U8 desc[UR6][R4.64], RZ ;  /* 0x000000ff04007986 */ /* 0x000fe2000c101106 */
[----:B------:R-:W-:-:S02]  /*11c0*/  IMAD R3, R2, -0x4, R3 ;  /* 0xfffffffc02037824 */ /* 0x000fc400078e0203 */
[----:B------:R-:W-:Y:S01]  /*11d0*/  IMAD.MOV.U32 R2, RZ, RZ, 0xff ;  /* 0x000000ffff027424 */ /* 0x000fe200078e00ff */
[----:B------:R-:W-:Y:S01]  /*11e0*/  STS [R0], R7 ;  /* 0x0000000700007388 */ /* 0x000fe20000000800 */
[----:B------:R-:W-:Y:S06]  /*11f0*/  BAR.SYNC.DEFER_BLOCKING 0x0 ;  /* 0x0000000000007b1d */ /* 0x000fec0000010000 */
[----:B------:R-:W0:Y:S04]  /*1200*/  LDS R3, [R3+0x3fc] ;  /* 0x0003fc0003037984 */ /* 0x000e280000000800 */
[----:B------:R-:W-:Y:S04]  /*1210*/  STG.E.U8 desc[UR6][R4.64+0x3], R2 ;  /* 0x0000030204007986 */ /* 0x000fe8000c101106 */
[----:B------:R-:W-:Y:S01]  /*1220*/  STG.E.U8 desc[UR6][R4.64+0x2], RZ ;  /* 0x000002ff04007986 */ /* 0x000fe2000c101106 */
[----:B0-----:R-:W0:Y:S03]  /*1230*/  F2I.U32.TRUNC.NTZ R9, R3 ;  /* 0x0000000300097305 */ /* 0x001e26000020f000 */
[----:B0-----:R-:W-:Y:S01]  /*1240*/  STG.E.U8 desc[UR6][R4.64+0x1], R9 ;  /* 0x0000010904007986 */ /* 0x001fe2000c101106 */
[----:B------:R-:W-:Y:S05]  /*1250*/  EXIT ;  /* 0x000000000000794d */ /* 0x000fea0003800000 */
.L_x_10:
[----:B------:R-:W-:-:S00]  /*1260*/  BRA `(.L_x_10) ;  /* 0xfffffffc00fc7947 */ /* 0x000fc0000383ffff */
[----:B------:R-:W-:-:S00]  /*1270*/  NOP ;  /* 0x0000000000007918 */ /* 0x000fc00000000000 */
        /* <DEDUP_REMOVED lines=8> */
.L_x_11:


//--------------------- .nv.global.init           --------------------------
	.section	.nv.global.init,"aw",@progbits
	.align	4
.nv.global.init:
	.type		__cudart_i2opi_f,@object
	.size		__cudart_i2opi_f,(.L_0 - __cudart_i2opi_f)
__cudart_i2opi_f:
        /*0000*/ 	.byte	0x41, 0x90, 0x43, 0x3c, 0x99, 0x95, 0x62, 0xdb, 0xc0, 0xdd, 0x34, 0xf5, 0xd1, 0x57, 0x27, 0xfc
        /*0010*/ 	.byte	0x29, 0x15, 0x44, 0x4e, 0x6e, 0x83, 0xf9, 0xa2
.L_0:


//--------------------- .nv.shared._Z6kernelPh    --------------------------
	.section	.nv.shared._Z6kernelPh,"aw",@nobits
	.sectionflags	@""
	.align	4
.nv.shared._Z6kernelPh:
	.zero		2048


//--------------------- .nv.shared.reserved.0     --------------------------
	.section	.nv.shared.reserved.0,"aw",@nobits
	.weak		__nv_reservedSMEM_offset_0_alias
	.size		__nv_reservedSMEM_offset_0_alias, 0, 64
	.other		__nv_reservedSMEM_offset_0_alias,@"STO_CUDA_RESERVED_SHARED STV_DEFAULT"
__nv_reservedSMEM_offset_0_alias:
	.zero		0
	.zero		64


//--------------------- .nv.constant0._Z6kernelPh --------------------------
	.section	.nv.constant0._Z6kernelPh,"a",@progbits
	.sectionflags	@""
	.align	4
.nv.constant0._Z6kernelPh:
	.zero		904


//--------------------- SYMBOLS --------------------------

	.type		.nv.reservedSmem.offset0,@object
	.size		.nv.reservedSmem.offset0,0x4
	.type		.nv.reservedSmem.cap,@object
	.size		.nv.reservedSmem.cap,0x4
